	.headerflags	@"EF_CUDA_TEXMODE_UNIFIED EF_CUDA_64BIT_ADDRESS EF_CUDA_ACCELERATORS EF_CUDA_SM90 EF_CUDA_VIRTUAL_SM(EF_CUDA_SM90)"
	.elftype	@"ET_EXEC"


//--------------------- .nv.info                  --------------------------
	.section	.nv.info,"",@"SHT_CUDA_INFO"
	.align	4


	//----- nvinfo : EIATTR_REGCOUNT
	.align		4
        /*0000*/ 	.byte	0x04, 0x2f
        /*0002*/ 	.short	(.L_2 - .L_1)
	.align		4
.L_1:
        /*0004*/ 	.word	index@(triton_per_fused_native_group_norm_12)
        /*0008*/ 	.word	0x00000014


	//----- nvinfo : EIATTR_MIN_STACK_SIZE
	.align		4
.L_2:
        /*000c*/ 	.byte	0x04, 0x12
        /*000e*/ 	.short	(.L_4 - .L_3)
	.align		4
.L_3:
        /*0010*/ 	.word	index@(triton_per_fused_native_group_norm_12)
        /*0014*/ 	.word	0x00000000


	//----- nvinfo : EIATTR_FRAME_SIZE
	.align		4
.L_4:
        /*0018*/ 	.byte	0x04, 0x11
        /*001a*/ 	.short	(.L_6 - .L_5)
	.align		4
.L_5:
        /*001c*/ 	.word	index@(triton_per_fused_native_group_norm_12)
        /*0020*/ 	.word	0x00000000


	//----- nvinfo : EIATTR_MIN_STACK_SIZE
	.align		4
.L_6:
        /*0024*/ 	.byte	0x04, 0x12
        /*0026*/ 	.short	(.L_8 - .L_7)
	.align		4
.L_7:
        /*0028*/ 	.word	index@(triton_per_fused_native_group_norm_12)
        /*002c*/ 	.word	0x00000000
.L_8:


//--------------------- .nv.info.triton_per_fused_native_group_norm_12 --------------------------
	.section	.nv.info.triton_per_fused_native_group_norm_12,"",@"SHT_CUDA_INFO"
	.sectionflags	@""
	.align	4


	//----- nvinfo : EIATTR_CUDA_API_VERSION
	.align		4
        /*0000*/ 	.byte	0x04, 0x37
        /*0002*/ 	.short	(.L_10 - .L_9)
.L_9:
        /*0004*/ 	.word	0x0000007c


	//----- nvinfo : EIATTR_KPARAM_INFO
	.align		4
.L_10:
        /*0008*/ 	.byte	0x04, 0x17
        /*000a*/ 	.short	(.L_12 - .L_11)
.L_11:
        /*000c*/ 	.word	0x00000000
        /*0010*/ 	.short	0x0007
        /*0012*/ 	.short	0x0034
        /*0014*/ 	.byte	0x00, 0xf0, 0x11, 0x00


	//----- nvinfo : EIATTR_KPARAM_INFO
	.align		4
.L_12:
        /*0018*/ 	.byte	0x04, 0x17
        /*001a*/ 	.short	(.L_14 - .L_13)
.L_13:
        /*001c*/ 	.word	0x00000000
        /*0020*/ 	.short	0x0006
        /*0022*/ 	.short	0x0030
        /*0024*/ 	.byte	0x00, 0xf0, 0x11, 0x00


	//----- nvinfo : EIATTR_KPARAM_INFO
	.align		4
.L_14:
        /*0028*/ 	.byte	0x04, 0x17
        /*002a*/ 	.short	(.L_16 - .L_15)
.L_15:
        /*002c*/ 	.word	0x00000000
        /*0030*/ 	.short	0x0005
        /*0032*/ 	.short	0x0028
        /*0034*/ 	.byte	0x00, 0xf4, 0x21, 0x00


	//----- nvinfo : EIATTR_KPARAM_INFO
	.align		4
.L_16:
        /*0038*/ 	.byte	0x04, 0x17
        /*003a*/ 	.short	(.L_18 - .L_17)
.L_17:
        /*003c*/ 	.word	0x00000000
        /*0040*/ 	.short	0x0004
        /*0042*/ 	.short	0x0020
        /*0044*/ 	.byte	0x00, 0xf4, 0x21, 0x00


	//----- nvinfo : EIATTR_KPARAM_INFO
	.align		4
.L_18:
        /*0048*/ 	.byte	0x04, 0x17
        /*004a*/ 	.short	(.L_20 - .L_19)
.L_19:
        /*004c*/ 	.word	0x00000000
        /*0050*/ 	.short	0x0003
        /*0052*/ 	.short	0x0018
        /*0054*/ 	.byte	0x00, 0xf4, 0x21, 0x00


	//----- nvinfo : EIATTR_KPARAM_INFO
	.align		4
.L_20:
        /*0058*/ 	.byte	0x04, 0x17
        /*005a*/ 	.short	(.L_22 - .L_21)
.L_21:
        /*005c*/ 	.word	0x00000000
        /*0060*/ 	.short	0x0002
        /*0062*/ 	.short	0x0010
        /*0064*/ 	.byte	0x00, 0xf4, 0x21, 0x00


	//----- nvinfo : EIATTR_KPARAM_INFO
	.align		4
.L_22:
        /*0068*/ 	.byte	0x04, 0x17
        /*006a*/ 	.short	(.L_24 - .L_23)
.L_23:
        /*006c*/ 	.word	0x00000000
        /*0070*/ 	.short	0x0001
        /*0072*/ 	.short	0x0008
        /*0074*/ 	.byte	0x00, 0xf4, 0x21, 0x00


	//----- nvinfo : EIATTR_KPARAM_INFO
	.align		4
.L_24:
        /*0078*/ 	.byte	0x04, 0x17
        /*007a*/ 	.short	(.L_26 - .L_25)
.L_25:
        /*007c*/ 	.word	0x00000000
        /*0080*/ 	.short	0x0000
        /*0082*/ 	.short	0x0000
        /*0084*/ 	.byte	0x00, 0xf4, 0x21, 0x00


	//----- nvinfo : EIATTR_SPARSE_MMA_MASK
	.align		4
.L_26:
        /*0088*/ 	.byte	0x03, 0x50
        /*008a*/ 	.short	0x0000


	//----- nvinfo : EIATTR_MAXREG_COUNT
	.align		4
        /*008c*/ 	.byte	0x03, 0x1b
        /*008e*/ 	.short	0x00ff


	//----- nvinfo : EIATTR_COOP_GROUP_MASK_REGIDS
	.align		4
        /*0090*/ 	.byte	0x04, 0x29
        /*0092*/ 	.short	(.L_28 - .L_27)


	//   ....[0]....
.L_27:
        /*0094*/ 	.word	0xffffffff


	//   ....[1]....
        /*0098*/ 	.word	0xffffffff


	//   ....[2]....
        /*009c*/ 	.word	0xffffffff


	//----- nvinfo : EIATTR_COOP_GROUP_INSTR_OFFSETS
	.align		4
.L_28:
        /*00a0*/ 	.byte	0x04, 0x28
        /*00a2*/ 	.short	(.L_30 - .L_29)


	//   ....[0]....
.L_29:
        /*00a4*/ 	.word	0x00000250


	//   ....[1]....
        /*00a8*/ 	.word	0x00000400


	//   ....[2]....
        /*00ac*/ 	.word	0x00000430


	//----- nvinfo : EIATTR_EXIT_INSTR_OFFSETS
	.align		4
.L_30:
        /*00b0*/ 	.byte	0x04, 0x1c
        /*00b2*/ 	.short	(.L_32 - .L_31)


	//   ....[0]....
.L_31:
        /*00b4*/ 	.word	0x00000650


	//   ....[1]....
        /*00b8*/ 	.word	0x000006a0


	//----- nvinfo : EIATTR_REQNTID
	.align		4
.L_32:
        /*00bc*/ 	.byte	0x04, 0x10
        /*00be*/ 	.short	(.L_34 - .L_33)
.L_33:
        /*00c0*/ 	.word	0x00000040
        /*00c4*/ 	.word	0x00000001
        /*00c8*/ 	.word	0x00000001


	//----- nvinfo : EIATTR_CBANK_PARAM_SIZE
	.align		4
.L_34:
        /*00cc*/ 	.byte	0x03, 0x19
        /*00ce*/ 	.short	0x0038


	//----- nvinfo : EIATTR_PARAM_CBANK
	.align		4
        /*00d0*/ 	.byte	0x04, 0x0a
        /*00d2*/ 	.short	(.L_36 - .L_35)
	.align		4
.L_35:
        /*00d4*/ 	.word	index@(.nv.constant0.triton_per_fused_native_group_norm_12)
        /*00d8*/ 	.short	0x0210
        /*00da*/ 	.short	0x0038


	//----- nvinfo : EIATTR_SW_WAR
	.align		4
.L_36:
        /*00dc*/ 	.byte	0x04, 0x36
        /*00de*/ 	.short	(.L_38 - .L_37)
.L_37:
        /*00e0*/ 	.word	0x00000008
.L_38:


//--------------------- .nv.callgraph             --------------------------
	.section	.nv.callgraph,"",@"SHT_CUDA_CALLGRAPH"
	.align	4
	.sectionentsize	8
	.align		4
        /*0000*/ 	.word	0x00000000
	.align		4
        /*0004*/ 	.word	0xffffffff
	.align		4
        /*0008*/ 	.word	0x00000000
	.align		4
        /*000c*/ 	.word	0xfffffffe
	.align		4
        /*0010*/ 	.word	0x00000000
	.align		4
        /*0014*/ 	.word	0xfffffffd
	.align		4
        /*0018*/ 	.word	0x00000000
	.align		4
        /*001c*/ 	.word	0xfffffffc


//--------------------- .nv.constant4             --------------------------
	.section	.nv.constant4,"a",@progbits
	.align	8
	.align		8
.nv.constant4:
        /*0000*/ 	.dword	_$_str


//--------------------- .text.triton_per_fused_native_group_norm_12 --------------------------
	.section	.text.triton_per_fused_native_group_norm_12,"ax",@progbits
	.sectionflags	@"SHF_BARRIERS=1"
	.align	128
        .global         triton_per_fused_native_group_norm_12
        .type           triton_per_fused_native_group_norm_12,@function
        .size           triton_per_fused_native_group_norm_12,(.L_x_1 - triton_per_fused_native_group_norm_12)
        .other          triton_per_fused_native_group_norm_12,@"STO_CUDA_ENTRY STV_DEFAULT"
triton_per_fused_native_group_norm_12:
.text.triton_per_fused_native_group_norm_12:
[----:B------:R-:W0:Y:S02]  /*0000*/  LDC R1, c[0x0][0x28] ;  /* 0x00000a00ff017b82 */ /* 0x000e240000000800 */
[----:B------:R-:W1:Y:S01]  /*0010*/  S2R R0, SR_TID.X ;  /* 0x0000000000007919 */ /* 0x000e620000002100 */
[----:B------:R-:W2:Y:S01]  /*0020*/  LDC.64 R8, c[0x0][0x220] ;  /* 0x00008800ff087b82 */ /* 0x000ea20000000a00 */
[----:B------:R-:W-:Y:S01]  /*0030*/  CS2R R14, SRZ ;  /* 0x00000000000e7805 */ /* 0x000fe2000001ff00 */
[----:B------:R-:W-:Y:S01]  /*0040*/  ULDC.64 UR6, c[0x0][0x208] ;  /* 0x0000820000067ab9 */ /* 0x000fe20000000a00 */
[----:B------:R-:W3:Y:S05]  /*0050*/  S2R R3, SR_CTAID.X ;  /* 0x0000000000037919 */ /* 0x000eea0000002500 */
[----:B------:R-:W4:Y:S08]  /*0060*/  LDC.64 R10, c[0x0][0x210] ;  /* 0x00008400ff0a7b82 */ /* 0x000f300000000a00 */
[----:B------:R-:W5:Y:S01]  /*0070*/  LDC.64 R12, c[0x0][0x218] ;  /* 0x00008600ff0c7b82 */ /* 0x000f620000000a00 */
[----:B-1----:R-:W-:Y:S01]  /*0080*/  SHF.R.U32.HI R2, RZ, 0x1, R0 ;  /* 0x00000001ff027819 */ /* 0x002fe20000011600 */
[----:B------:R-:W-:-:S02]  /*0090*/  IMAD.SHL.U32 R5, R0, 0x2, RZ ;  /* 0x0000000200057824 */ /* 0x000fc400078e00ff */
[----:B---3--:R-:W-:Y:S01]  /*00a0*/  IMAD.SHL.U32 R3, R3, 0x20, RZ ;  /* 0x0000002003037824 */ /* 0x008fe200078e00ff */
[----:B------:R-:W-:Y:S02]  /*00b0*/  SGXT.U32 R2, R2, 0x5 ;  /* 0x000000050202781a */ /* 0x000fe40000000000 */
[----:B------:R-:W-:Y:S02]  /*00c0*/  LOP3.LUT R5, R5, 0x2, RZ, 0xc0, !PT ;  /* 0x0000000205057812 */ /* 0x000fe400078ec0ff */
[----:B------:R-:W-:-:S04]  /*00d0*/  LOP3.LUT R4, R3, R2, RZ, 0xfc, !PT ;  /* 0x0000000203047212 */ /* 0x000fc800078efcff */
[C---:B------:R-:W-:Y:S02]  /*00e0*/  ISETP.GE.AND P0, PT, R4.reuse, 0x20, PT ;  /* 0x000000200400780c */ /* 0x040fe40003f06270 */
[----:B------:R-:W-:-:S05]  /*00f0*/  LEA R5, R4, R5, 0x2 ;  /* 0x0000000504057211 */ /* 0x000fca00078e10ff */
[----:B--2---:R-:W-:-:S06]  /*0100*/  IMAD.WIDE R8, R5, 0x4, R8 ;  /* 0x0000000405087825 */ /* 0x004fcc00078e0208 */
[----:B------:R-:W2:Y:S01]  /*0110*/  @!P0 LDG.E.64 R14, desc[UR6][R8.64] ;  /* 0x00000006080e8981 */ /* 0x000ea2000c1e1b00 */
[----:B------:R-:W-:Y:S01]  /*0120*/  CS2R R6, SRZ ;  /* 0x0000000000067805 */ /* 0x000fe2000001ff00 */
[----:B----4-:R-:W-:-:S04]  /*0130*/  IMAD.WIDE R10, R5, 0x4, R10 ;  /* 0x00000004050a7825 */ /* 0x010fc800078e020a */
[----:B-----5:R-:W-:Y:S01]  /*0140*/  IMAD.WIDE R12, R5, 0x4, R12 ;  /* 0x00000004050c7825 */ /* 0x020fe200078e020c */
[----:B------:R-:W-:Y:S01]  /*0150*/  CS2R R4, SRZ ;  /* 0x0000000000047805 */ /* 0x000fe2000001ff00 */
[----:B------:R-:W3:Y:S05]  /*0160*/  @!P0 LDG.E.64 R6, desc[UR6][R10.64] ;  /* 0x000000060a068981 */ /* 0x000eea000c1e1b00 */
[----:B------:R-:W4:Y:S01]  /*0170*/  @!P0 LDG.E.64 R4, desc[UR6][R12.64] ;  /* 0x000000060c048981 */ /* 0x000f22000c1e1b00 */
[----:B------:R-:W1:Y:S01]  /*0180*/  S2UR UR5, SR_CgaCtaId ;  /* 0x00000000000579c3 */ /* 0x000e620000008800 */
[----:B------:R-:W-:Y:S02]  /*0190*/  UMOV UR4, 0x400 ;  /* 0x0000040000047882 */ /* 0x000fe40000000000 */
[----:B-1----:R-:W-:Y:S01]  /*01a0*/  UPRMT UR4, UR5, 0x654, UR4 ;  /* 0x0000065405047896 */ /* 0x002fe20008000004 */
[----:B--2---:R-:W-:-:S02]  /*01b0*/  SEL R14, R14, RZ, !P0 ;  /* 0x000000ff0e0e7207 */ /* 0x004fc40004000000 */
[----:B------:R-:W-:Y:S02]  /*01c0*/  SEL R15, R15, RZ, !P0 ;  /* 0x000000ff0f0f7207 */ /* 0x000fe40004000000 */
[----:B------:R-:W-:Y:S02]  /*01d0*/  FSEL R14, R14, RZ, !P0 ;  /* 0x000000ff0e0e7208 */ /* 0x000fe40004000000 */
[----:B------:R-:W-:Y:S02]  /*01e0*/  FSEL R15, R15, RZ, !P0 ;  /* 0x000000ff0f0f7208 */ /* 0x000fe40004000000 */
[----:B---3--:R-:W-:Y:S02]  /*01f0*/  SEL R6, R6, RZ, !P0 ;  /* 0x000000ff06067207 */ /* 0x008fe40004000000 */
[----:B------:R-:W-:Y:S01]  /*0200*/  SEL R7, R7, RZ, !P0 ;  /* 0x000000ff07077207 */ /* 0x000fe20004000000 */
[----:B------:R-:W-:Y:S01]  /*0210*/  FADD R8, R14, R15 ;  /* 0x0000000f0e087221 */ /* 0x000fe20000000000 */
[----:B----4-:R-:W-:-:S03]  /*0220*/  SEL R12, R4, RZ, !P0 ;  /* 0x000000ff040c7207 */ /* 0x010fc60004000000 */
[C---:B------:R-:W-:Y:S01]  /*0230*/  FMUL R17, R8.reuse, 0.25 ;  /* 0x3e80000008117820 */ /* 0x040fe20000400000 */
[C---:B------:R-:W-:Y:S01]  /*0240*/  FSETP.GEU.AND P2, PT, |R8|.reuse, 1.175494350822287508e-38, PT ;  /* 0x008000000800780b */ /* 0x040fe20003f4e200 */
[----:B------:R-:W1:Y:S01]  /*0250*/  SHFL.BFLY PT, R9, R8, 0x1, 0x1f ;  /* 0x0c201f0008097f89 */ /* 0x000e6200000e0000 */
[----:B------:R-:W-:Y:S02]  /*0260*/  FSETP.GT.AND P1, PT, |R8|, 8.50705917302346158658e+37, PT ;  /* 0x7e8000000800780b */ /* 0x000fe40003f24200 */
[----:B------:R-:W-:Y:S02]  /*0270*/  SEL R13, R5, RZ, !P0 ;  /* 0x000000ff050d7207 */ /* 0x000fe40004000000 */
[----:B------:R-:W-:Y:S02]  /*0280*/  FSEL R17, R17, R8, P1 ;  /* 0x0000000811117208 */ /* 0x000fe40000800000 */
[----:B------:R-:W-:Y:S01]  /*0290*/  FSEL R4, R6, RZ, !P0 ;  /* 0x000000ff06047208 */ /* 0x000fe20004000000 */
[----:B------:R-:W-:Y:S01]  /*02a0*/  FADD R6, R12, R13 ;  /* 0x0000000d0c067221 */ /* 0x000fe20000000000 */
[----:B------:R-:W-:-:S02]  /*02b0*/  FSEL R5, R7, RZ, !P0 ;  /* 0x000000ff07057208 */ /* 0x000fc40004000000 */
[----:B------:R-:W-:Y:S01]  /*02c0*/  FSETP.NEU.AND P3, PT, R8, RZ, PT ;  /* 0x000000ff0800720b */ /* 0x000fe20003f6d000 */
[----:B------:R-:W-:Y:S02]  /*02d0*/  @!P2 FMUL R17, R17, 16777216 ;  /* 0x4b8000001111a820 */ /* 0x000fe40000400000 */
[----:B------:R-:W-:Y:S01]  /*02e0*/  @P1 FMUL R15, R15, 0.25 ;  /* 0x3e8000000f0f1820 */ /* 0x000fe20000400000 */
[----:B------:R-:W-:Y:S01]  /*02f0*/  FADD R5, -R4, R5 ;  /* 0x0000000504057221 */ /* 0x000fe20000000100 */
[----:B------:R2:W3:Y:S02]  /*0300*/  MUFU.RCP R10, R17 ;  /* 0x00000011000a7308 */ /* 0x0004e40000001000 */
[----:B------:R-:W-:Y:S01]  /*0310*/  @!P2 FMUL R15, R15, 16777216 ;  /* 0x4b8000000f0fa820 */ /* 0x000fe20000400000 */
[----:B------:R-:W-:-:S04]  /*0320*/  FMUL R7, R5, R5 ;  /* 0x0000000505077220 */ /* 0x000fc80000400000 */
[----:B------:R-:W-:Y:S01]  /*0330*/  FMUL R14, R14, R7 ;  /* 0x000000070e0e7220 */ /* 0x000fe20000400000 */
[----:B-1----:R-:W-:Y:S01]  /*0340*/  FADD R11, R8, R9 ;  /* 0x00000009080b7221 */ /* 0x002fe20000000000 */
[----:B------:R-:W-:Y:S01]  /*0350*/  FSEL R7, R6, RZ, !P0 ;  /* 0x000000ff06077208 */ /* 0x000fe20004000000 */
[----:B--2---:R-:W-:-:S03]  /*0360*/  IMAD.MOV.U32 R17, RZ, RZ, 0x38000000 ;  /* 0x38000000ff117424 */ /* 0x004fc600078e00ff */
[C---:B------:R-:W-:Y:S01]  /*0370*/  FSETP.GT.AND P2, PT, |R11|.reuse, 8.50705917302346158658e+37, PT ;  /* 0x7e8000000b00780b */ /* 0x040fe20003f44200 */
[----:B---3--:R-:W-:Y:S01]  /*0380*/  FMUL R10, R10, R15 ;  /* 0x0000000f0a0a7220 */ /* 0x008fe20000400000 */
[C---:B------:R-:W-:Y:S02]  /*0390*/  FSETP.GEU.AND P1, PT, |R11|.reuse, 1.175494350822287508e-38, PT ;  /* 0x008000000b00780b */ /* 0x040fe40003f2e200 */
[----:B------:R-:W-:Y:S02]  /*03a0*/  FSETP.NEU.AND P0, PT, R11, RZ, PT ;  /* 0x000000ff0b00720b */ /* 0x000fe40003f0d000 */
[----:B------:R-:W-:-:S05]  /*03b0*/  FSEL R10, R10, RZ, P3 ;  /* 0x000000ff0a0a7208 */ /* 0x000fca0001800000 */
[----:B------:R-:W-:Y:S02]  /*03c0*/  FFMA R4, R5, R10, R4 ;  /* 0x0000000a05047223 */ /* 0x000fe40000000004 */
[----:B------:R-:W-:Y:S01]  /*03d0*/  @P2 FMUL R11, R11, 0.25 ;  /* 0x3e8000000b0b2820 */ /* 0x000fe20000400000 */
[----:B------:R-:W-:Y:S01]  /*03e0*/  FFMA R7, R10, R14, R7 ;  /* 0x0000000e0a077223 */ /* 0x000fe20000000007 */
[----:B------:R-:W-:Y:S01]  /*03f0*/  @P2 FMUL R9, R9, 0.25 ;  /* 0x3e80000009092820 */ /* 0x000fe20000400000 */
[----:B------:R-:W1:Y:S01]  /*0400*/  SHFL.BFLY PT, R5, R4, 0x1, 0x1f ;  /* 0x0c201f0004057f89 */ /* 0x000e6200000e0000 */
[----:B------:R-:W-:Y:S02]  /*0410*/  @!P1 FMUL R11, R11, 16777216 ;  /* 0x4b8000000b0b9820 */ /* 0x000fe40000400000 */
[----:B------:R-:W-:Y:S01]  /*0420*/  @!P1 FMUL R9, R9, 16777216 ;  /* 0x4b80000009099820 */ /* 0x000fe20000400000 */
[----:B------:R-:W2:Y:S01]  /*0430*/  SHFL.BFLY PT, R6, R7, 0x1, 0x1f ;  /* 0x0c201f0007067f89 */ /* 0x000ea200000e0000 */
[----:B------:R-:W3:Y:S02]  /*0440*/  MUFU.RCP R10, R11 ;  /* 0x0000000b000a7308 */ /* 0x000ee40000001000 */
[----:B---3--:R-:W-:Y:S01]  /*0450*/  FMUL R10, R10, R9 ;  /* 0x000000090a0a7220 */ /* 0x008fe20000400000 */
[----:B-1----:R-:W-:-:S04]  /*0460*/  FADD R5, -R4, R5 ;  /* 0x0000000504057221 */ /* 0x002fc80000000100 */
[----:B------:R-:W-:Y:S02]  /*0470*/  FSEL R10, R10, RZ, P0 ;  /* 0x000000ff0a0a7208 */ /* 0x000fe40000000000 */
[C---:B------:R-:W-:Y:S01]  /*0480*/  LOP3.LUT P0, RZ, R0.reuse, 0x20, RZ, 0xc0, !PT ;  /* 0x0000002000ff7812 */ /* 0x040fe2000780c0ff */
[----:B------:R-:W-:Y:S01]  /*0490*/  FMUL R15, R5, R5 ;  /* 0x00000005050f7220 */ /* 0x000fe20000400000 */
[----:B--2---:R-:W-:Y:S01]  /*04a0*/  FADD R13, R7, R6 ;  /* 0x00000006070d7221 */ /* 0x004fe20000000000 */
[----:B------:R-:W-:Y:S01]  /*04b0*/  FFMA R9, R5, R10, R4 ;  /* 0x0000000a05097223 */ /* 0x000fe20000000004 */
[----:B------:R-:W-:Y:S01]  /*04c0*/  LOP3.LUT R4, R0, 0x1f, RZ, 0xc0, !PT ;  /* 0x0000001f00047812 */ /* 0x000fe200078ec0ff */
[----:B------:R-:W-:Y:S01]  /*04d0*/  FMUL R15, R8, R15 ;  /* 0x0000000f080f7220 */ /* 0x000fe20000400000 */
[----:B------:R-:W-:Y:S01]  /*04e0*/  LEA R8, R2, UR4, 0x2 ;  /* 0x0000000402087c11 */ /* 0x000fe2000f8e10ff */
[----:B------:R-:W1:Y:S01]  /*04f0*/  LDC.64 R6, c[0x0][0x228] ;  /* 0x00008a00ff067b82 */ /* 0x000e620000000a00 */
[----:B------:R-:W-:Y:S01]  /*0500*/  LEA R11, R4, UR4, 0x2 ;  /* 0x00000004040b7c11 */ /* 0x000fe2000f8e10ff */
[----:B------:R-:W-:-:S02]  /*0510*/  FFMA R13, R10, R15, R13 ;  /* 0x0000000f0a0d7223 */ /* 0x000fc4000000000d */
[----:B------:R-:W-:Y:S04]  /*0520*/  STS [R8], R9 ;  /* 0x0000000908007388 */ /* 0x000fe80000000800 */
[----:B------:R-:W-:Y:S08]  /*0530*/  BAR.SYNC.DEFER_BLOCKING 0x0 ;  /* 0x0000000000007b1d */ /* 0x000ff00000010000 */
[----:B------:R-:W2:Y:S01]  /*0540*/  LDC.64 R4, c[0x0][0x238] ;  /* 0x00008e00ff047b82 */ /* 0x000ea20000000a00 */
[----:B------:R-:W-:Y:S07]  /*0550*/  LDS R15, [R11] ;  /* 0x000000000b0f7984 */ /* 0x000fee0000000800 */
[----:B------:R-:W-:Y:S06]  /*0560*/  BAR.SYNC.DEFER_BLOCKING 0x0 ;  /* 0x0000000000007b1d */ /* 0x000fec0000010000 */
[----:B------:R-:W-:Y:S02]  /*0570*/  STS [R8], R13 ;  /* 0x0000000d08007388 */ /* 0x000fe40000000800 */
[----:B------:R-:W-:Y:S06]  /*0580*/  BAR.SYNC.DEFER_BLOCKING 0x0 ;  /* 0x0000000000007b1d */ /* 0x000fec0000010000 */
[----:B------:R-:W3:Y:S02]  /*0590*/  LDS R2, [R11] ;  /* 0x000000000b027984 */ /* 0x000ee40000000800 */
[----:B------:R-:W-:Y:S06]  /*05a0*/  BAR.SYNC.DEFER_BLOCKING 0x0 ;  /* 0x0000000000007b1d */ /* 0x000fec0000010000 */
[----:B------:R4:W-:Y:S01]  /*05b0*/  STS [R8], R13 ;  /* 0x0000000d08007388 */ /* 0x0009e20000000800 */
[----:B---3--:R-:W-:Y:S01]  /*05c0*/  FFMA R10, R2, R17, 9.9999997473787516356e-06 ;  /* 0x3727c5ac020a7423 */ /* 0x008fe20000000011 */
[----:B------:R-:W-:-:S03]  /*05d0*/  LOP3.LUT R17, R3, 0x1f, R0, 0xf8, !PT ;  /* 0x0000001f03117812 */ /* 0x000fc600078ef800 */
[----:B------:R-:W3:Y:S01]  /*05e0*/  MUFU.RSQ R9, R10 ;  /* 0x0000000a00097308 */ /* 0x000ee20000001400 */
[----:B------:R-:W-:Y:S01]  /*05f0*/  BAR.SYNC.DEFER_BLOCKING 0x0 ;  /* 0x0000000000007b1d */ /* 0x000fe20000010000 */
[C---:B------:R-:W-:Y:S01]  /*0600*/  ISETP.LT.AND P0, PT, R17.reuse, 0x20, !P0 ;  /* 0x000000201100780c */ /* 0x040fe20004701270 */
[----:B--2---:R-:W-:-:S04]  /*0610*/  IMAD.WIDE R2, R17, 0x4, R4 ;  /* 0x0000000411027825 */ /* 0x004fc800078e0204 */
[----:B-1----:R-:W-:-:S08]  /*0620*/  IMAD.WIDE R4, R17, 0x4, R6 ;  /* 0x0000000411047825 */ /* 0x002fd000078e0206 */
[----:B---3--:R4:W-:Y:S04]  /*0630*/  @P0 STG.E desc[UR6][R2.64], R9 ;  /* 0x0000000902000986 */ /* 0x0089e8000c101906 */
[----:B------:R4:W-:Y:S01]  /*0640*/  @P0 STG.E desc[UR6][R4.64], R15 ;  /* 0x0000000f04000986 */ /* 0x0009e2000c101906 */
[----:B------:R-:W-:Y:S05]  /*0650*/  @!P0 EXIT ;  /* 0x000000000000894d */ /* 0x000fea0003800000 */
[----:B------:R-:W0:Y:S01]  /*0660*/  LDS R11, [R11] ;  /* 0x000000000b0b7984 */ /* 0x000e220000000800 */
[----:B----4-:R-:W1:Y:S02]  /*0670*/  LDC.64 R2, c[0x0][0x230] ;  /* 0x00008c00ff027b82 */ /* 0x010e640000000a00 */
[----:B-1----:R-:W-:-:S05]  /*0680*/  IMAD.WIDE R2, R17, 0x4, R2 ;  /* 0x0000000411027825 */ /* 0x002fca00078e0202 */
[----:B0-----:R-:W-:Y:S01]  /*0690*/  STG.E desc[UR6][R2.64], R11 ;  /* 0x0000000b02007986 */ /* 0x001fe2000c101906 */
[----:B------:R-:W-:Y:S05]  /*06a0*/  EXIT ;  /* 0x000000000000794d */ /* 0x000fea0003800000 */
.L_x_0:
[----:B------:R-:W-:-:S00]  /*06b0*/  BRA `(.L_x_0) ;  /* 0xfffffffc00fc7947 */ /* 0x000fc0000383ffff */
[----:B------:R-:W-:-:S00]  /*06c0*/  NOP ;  /* 0x0000000000007918 */ /* 0x000fc00000000000 */
        /* <DEDUP_REMOVED lines=11> */
.L_x_1:


//--------------------- .nv.global.init           --------------------------
	.section	.nv.global.init,"aw",@progbits
.nv.global.init:
	.type		_$_str,@object
	.size		_$_str,(.L_0 - _$_str)
_$_str:
        /*0000*/ 	.byte	0x5f, 0x5f, 0x43, 0x55, 0x44, 0x41, 0x5f, 0x46, 0x54, 0x5a, 0x00
.L_0:


//--------------------- .nv.shared.triton_per_fused_native_group_norm_12 --------------------------
	.section	.nv.shared.triton_per_fused_native_group_norm_12,"aw",@nobits
	.sectionflags	@""
	.align	16
	.zero		1024


//--------------------- .nv.constant0.triton_per_fused_native_group_norm_12 --------------------------
	.section	.nv.constant0.triton_per_fused_native_group_norm_12,"a",@progbits
	.sectionflags	@""
	.align	4
.nv.constant0.triton_per_fused_native_group_norm_12:
	.zero		584
